//
// Generated by NVIDIA NVVM Compiler
//
// Compiler Build ID: CL-36424714
// Cuda compilation tools, release 13.0, V13.0.88
// Based on NVVM 20.0.0
//

.version 9.0
.target sm_100
.address_size 64

	// .globl	_Z12conv3DKernelPfS_S_iiii

.visible .entry _Z12conv3DKernelPfS_S_iiii(
	.param .u64 .ptr .align 1 _Z12conv3DKernelPfS_S_iiii_param_0,
	.param .u64 .ptr .align 1 _Z12conv3DKernelPfS_S_iiii_param_1,
	.param .u64 .ptr .align 1 _Z12conv3DKernelPfS_S_iiii_param_2,
	.param .u32 _Z12conv3DKernelPfS_S_iiii_param_3,
	.param .u32 _Z12conv3DKernelPfS_S_iiii_param_4,
	.param .u32 _Z12conv3DKernelPfS_S_iiii_param_5,
	.param .u32 _Z12conv3DKernelPfS_S_iiii_param_6
)
{
	.reg .pred 	%p<114>;
	.reg .b32 	%r<126>;
	.reg .b32 	%f<92>;
	.reg .b64 	%rd<26>;

	ld.param.u64 	%rd10, [_Z12conv3DKernelPfS_S_iiii_param_0];
	ld.param.u64 	%rd11, [_Z12conv3DKernelPfS_S_iiii_param_1];
	ld.param.u32 	%r40, [_Z12conv3DKernelPfS_S_iiii_param_3];
	ld.param.u32 	%r41, [_Z12conv3DKernelPfS_S_iiii_param_4];
	ld.param.u32 	%r42, [_Z12conv3DKernelPfS_S_iiii_param_5];
	ld.param.u32 	%r43, [_Z12conv3DKernelPfS_S_iiii_param_6];
	cvta.to.global.u64 	%rd1, %rd10;
	cvta.to.global.u64 	%rd2, %rd11;
	mov.u32 	%r44, %tid.z;
	mov.u32 	%r45, %ntid.z;
	mov.u32 	%r46, %ctaid.z;
	mad.lo.s32 	%r1, %r45, %r46, %r44;
	mov.u32 	%r47, %tid.y;
	mov.u32 	%r48, %ntid.y;
	mov.u32 	%r49, %ctaid.y;
	mad.lo.s32 	%r2, %r48, %r49, %r47;
	mov.u32 	%r50, %tid.x;
	mov.u32 	%r51, %ntid.x;
	mov.u32 	%r52, %ctaid.x;
	mad.lo.s32 	%r3, %r51, %r52, %r50;
	shl.b32 	%r4, %r43, 1;
	or.b32  	%r5, %r4, 1;
	setp.lt.s32 	%p1, %r43, 0;
	mov.f32 	%f73, 0f00000000;
	@%p1 bra 	$L__BB0_42;
	max.s32 	%r6, %r4, 0;
	add.s32 	%r54, %r6, 1;
	and.b32  	%r7, %r6, 2;
	and.b32  	%r8, %r54, 2147483640;
	neg.s32 	%r9, %r8;
	sub.s32 	%r11, %r3, %r43;
	add.s32 	%r10, %r11, 3;
	sub.s32 	%r12, %r2, %r43;
	mov.f32 	%f73, 0f00000000;
	mov.b32 	%r117, 0;
$L__BB0_2:
	sub.s32 	%r56, %r117, %r43;
	add.s32 	%r14, %r56, %r1;
	mul.lo.s32 	%r15, %r14, %r41;
	mov.b32 	%r118, 0;
	add.s32 	%r61, %r12, %r15;
$L__BB0_3:
	setp.lt.s32 	%p2, %r4, 7;
	sub.s32 	%r58, %r118, %r43;
	add.s32 	%r17, %r58, %r2;
	mad.lo.s32 	%r59, %r117, %r5, %r118;
	mul.lo.s32 	%r18, %r59, %r5;
	add.s32 	%r60, %r17, %r15;
	mul.lo.s32 	%r19, %r60, %r40;
	mov.b32 	%r124, 0;
	@%p2 bra 	$L__BB0_22;
	add.s32 	%r62, %r61, %r118;
	mad.lo.s32 	%r119, %r40, %r62, %r11;
	mov.u32 	%r120, %r10;
	mov.u32 	%r121, %r18;
	mov.u32 	%r122, %r9;
$L__BB0_5:
	.pragma "nounroll";
	setp.ge.s32 	%p3, %r17, %r41;
	setp.ge.s32 	%p4, %r14, %r42;
	add.s32 	%r63, %r120, -3;
	or.b32  	%r64, %r63, %r17;
	or.b32  	%r65, %r64, %r14;
	setp.lt.s32 	%p5, %r65, 0;
	setp.ge.s32 	%p6, %r63, %r40;
	or.pred  	%p7, %p6, %p3;
	or.pred  	%p8, %p7, %p5;
	or.pred  	%p9, %p8, %p4;
	mul.wide.s32 	%rd12, %r121, 4;
	add.s64 	%rd3, %rd2, %rd12;
	mul.wide.s32 	%rd13, %r119, 4;
	add.s64 	%rd4, %rd1, %rd13;
	@%p9 bra 	$L__BB0_7;
	ld.global.f32 	%f40, [%rd3];
	ld.global.f32 	%f41, [%rd4];
	fma.rn.f32 	%f73, %f40, %f41, %f73;
$L__BB0_7:
	add.s32 	%r66, %r120, -2;
	or.b32  	%r67, %r66, %r17;
	or.b32  	%r68, %r67, %r14;
	setp.lt.s32 	%p12, %r68, 0;
	setp.ge.s32 	%p13, %r66, %r40;
	or.pred  	%p14, %p13, %p3;
	or.pred  	%p15, %p14, %p12;
	or.pred  	%p16, %p15, %p4;
	@%p16 bra 	$L__BB0_9;
	ld.global.f32 	%f42, [%rd3+4];
	ld.global.f32 	%f43, [%rd4+4];
	fma.rn.f32 	%f73, %f42, %f43, %f73;
$L__BB0_9:
	setp.ge.s32 	%p17, %r17, %r41;
	setp.ge.s32 	%p18, %r14, %r42;
	add.s32 	%r69, %r120, -1;
	or.b32  	%r70, %r69, %r17;
	or.b32  	%r71, %r70, %r14;
	setp.lt.s32 	%p19, %r71, 0;
	setp.ge.s32 	%p20, %r69, %r40;
	or.pred  	%p21, %p20, %p17;
	or.pred  	%p22, %p21, %p19;
	or.pred  	%p23, %p22, %p18;
	@%p23 bra 	$L__BB0_11;
	ld.global.f32 	%f44, [%rd3+8];
	ld.global.f32 	%f45, [%rd4+8];
	fma.rn.f32 	%f73, %f44, %f45, %f73;
$L__BB0_11:
	or.b32  	%r72, %r120, %r17;
	or.b32  	%r73, %r72, %r14;
	setp.lt.s32 	%p26, %r73, 0;
	setp.ge.s32 	%p27, %r120, %r40;
	or.pred  	%p28, %p27, %p17;
	or.pred  	%p29, %p28, %p26;
	or.pred  	%p30, %p29, %p18;
	@%p30 bra 	$L__BB0_13;
	ld.global.f32 	%f46, [%rd3+12];
	ld.global.f32 	%f47, [%rd4+12];
	fma.rn.f32 	%f73, %f46, %f47, %f73;
$L__BB0_13:
	setp.ge.s32 	%p31, %r17, %r41;
	setp.ge.s32 	%p32, %r14, %r42;
	add.s32 	%r74, %r120, 1;
	or.b32  	%r75, %r74, %r17;
	or.b32  	%r76, %r75, %r14;
	setp.lt.s32 	%p33, %r76, 0;
	setp.ge.s32 	%p34, %r74, %r40;
	or.pred  	%p35, %p34, %p31;
	or.pred  	%p36, %p35, %p33;
	or.pred  	%p37, %p36, %p32;
	@%p37 bra 	$L__BB0_15;
	ld.global.f32 	%f48, [%rd3+16];
	ld.global.f32 	%f49, [%rd4+16];
	fma.rn.f32 	%f73, %f48, %f49, %f73;
$L__BB0_15:
	add.s32 	%r77, %r120, 2;
	or.b32  	%r78, %r77, %r17;
	or.b32  	%r79, %r78, %r14;
	setp.lt.s32 	%p40, %r79, 0;
	setp.ge.s32 	%p41, %r77, %r40;
	or.pred  	%p42, %p41, %p31;
	or.pred  	%p43, %p42, %p40;
	or.pred  	%p44, %p43, %p32;
	@%p44 bra 	$L__BB0_17;
	ld.global.f32 	%f50, [%rd3+20];
	ld.global.f32 	%f51, [%rd4+20];
	fma.rn.f32 	%f73, %f50, %f51, %f73;
$L__BB0_17:
	setp.ge.s32 	%p45, %r17, %r41;
	setp.ge.s32 	%p46, %r14, %r42;
	add.s32 	%r80, %r120, 3;
	or.b32  	%r81, %r80, %r17;
	or.b32  	%r82, %r81, %r14;
	setp.lt.s32 	%p47, %r82, 0;
	setp.ge.s32 	%p48, %r80, %r40;
	or.pred  	%p49, %p48, %p45;
	or.pred  	%p50, %p49, %p47;
	or.pred  	%p51, %p50, %p46;
	@%p51 bra 	$L__BB0_19;
	ld.global.f32 	%f52, [%rd3+24];
	ld.global.f32 	%f53, [%rd4+24];
	fma.rn.f32 	%f73, %f52, %f53, %f73;
$L__BB0_19:
	add.s32 	%r83, %r120, 4;
	or.b32  	%r84, %r83, %r17;
	or.b32  	%r85, %r84, %r14;
	setp.lt.s32 	%p54, %r85, 0;
	setp.ge.s32 	%p55, %r83, %r40;
	or.pred  	%p56, %p55, %p45;
	or.pred  	%p57, %p56, %p54;
	or.pred  	%p58, %p57, %p46;
	@%p58 bra 	$L__BB0_21;
	ld.global.f32 	%f54, [%rd3+28];
	ld.global.f32 	%f55, [%rd4+28];
	fma.rn.f32 	%f73, %f54, %f55, %f73;
$L__BB0_21:
	add.s32 	%r122, %r122, 8;
	add.s32 	%r121, %r121, 8;
	add.s32 	%r120, %r120, 8;
	add.s32 	%r119, %r119, 8;
	setp.ne.s32 	%p59, %r122, 0;
	mov.u32 	%r124, %r8;
	@%p59 bra 	$L__BB0_5;
$L__BB0_22:
	and.b32  	%r86, %r6, 6;
	setp.lt.u32 	%p60, %r86, 3;
	@%p60 bra 	$L__BB0_32;
	setp.ge.s32 	%p61, %r17, %r41;
	setp.ge.s32 	%p62, %r14, %r42;
	sub.s32 	%r87, %r124, %r43;
	add.s32 	%r30, %r87, %r3;
	or.b32  	%r88, %r30, %r17;
	or.b32  	%r89, %r88, %r14;
	setp.lt.s32 	%p63, %r89, 0;
	setp.ge.s32 	%p64, %r30, %r40;
	or.pred  	%p65, %p64, %p61;
	or.pred  	%p66, %p65, %p63;
	or.pred  	%p67, %p66, %p62;
	add.s32 	%r90, %r124, %r18;
	mul.wide.s32 	%rd14, %r90, 4;
	add.s64 	%rd5, %rd2, %rd14;
	add.s32 	%r91, %r30, %r19;
	mul.wide.s32 	%rd15, %r91, 4;
	add.s64 	%rd6, %rd1, %rd15;
	@%p67 bra 	$L__BB0_25;
	ld.global.f32 	%f56, [%rd5];
	ld.global.f32 	%f57, [%rd6];
	fma.rn.f32 	%f73, %f56, %f57, %f73;
$L__BB0_25:
	add.s32 	%r92, %r30, 1;
	or.b32  	%r93, %r92, %r17;
	or.b32  	%r94, %r93, %r14;
	setp.lt.s32 	%p70, %r94, 0;
	setp.ge.s32 	%p71, %r92, %r40;
	or.pred  	%p72, %p71, %p61;
	or.pred  	%p73, %p72, %p70;
	or.pred  	%p74, %p73, %p62;
	@%p74 bra 	$L__BB0_27;
	ld.global.f32 	%f58, [%rd5+4];
	ld.global.f32 	%f59, [%rd6+4];
	fma.rn.f32 	%f73, %f58, %f59, %f73;
$L__BB0_27:
	setp.ge.s32 	%p75, %r17, %r41;
	setp.ge.s32 	%p76, %r14, %r42;
	add.s32 	%r95, %r30, 2;
	or.b32  	%r96, %r95, %r17;
	or.b32  	%r97, %r96, %r14;
	setp.lt.s32 	%p77, %r97, 0;
	setp.ge.s32 	%p78, %r95, %r40;
	or.pred  	%p79, %p78, %p75;
	or.pred  	%p80, %p79, %p77;
	or.pred  	%p81, %p80, %p76;
	@%p81 bra 	$L__BB0_29;
	ld.global.f32 	%f60, [%rd5+8];
	ld.global.f32 	%f61, [%rd6+8];
	fma.rn.f32 	%f73, %f60, %f61, %f73;
$L__BB0_29:
	add.s32 	%r98, %r30, 3;
	or.b32  	%r99, %r98, %r17;
	or.b32  	%r100, %r99, %r14;
	setp.lt.s32 	%p84, %r100, 0;
	setp.ge.s32 	%p85, %r98, %r40;
	or.pred  	%p86, %p85, %p75;
	or.pred  	%p87, %p86, %p84;
	or.pred  	%p88, %p87, %p76;
	@%p88 bra 	$L__BB0_31;
	ld.global.f32 	%f62, [%rd5+12];
	ld.global.f32 	%f63, [%rd6+12];
	fma.rn.f32 	%f73, %f62, %f63, %f73;
$L__BB0_31:
	add.s32 	%r124, %r124, 4;
$L__BB0_32:
	setp.eq.s32 	%p89, %r7, 0;
	@%p89 bra 	$L__BB0_38;
	setp.ge.s32 	%p90, %r17, %r41;
	setp.ge.s32 	%p91, %r14, %r42;
	sub.s32 	%r101, %r124, %r43;
	add.s32 	%r33, %r101, %r3;
	or.b32  	%r102, %r33, %r17;
	or.b32  	%r103, %r102, %r14;
	setp.lt.s32 	%p92, %r103, 0;
	setp.ge.s32 	%p93, %r33, %r40;
	or.pred  	%p94, %p93, %p90;
	or.pred  	%p95, %p94, %p92;
	or.pred  	%p96, %p95, %p91;
	add.s32 	%r104, %r124, %r18;
	mul.wide.s32 	%rd16, %r104, 4;
	add.s64 	%rd7, %rd2, %rd16;
	add.s32 	%r105, %r33, %r19;
	mul.wide.s32 	%rd17, %r105, 4;
	add.s64 	%rd8, %rd1, %rd17;
	@%p96 bra 	$L__BB0_35;
	ld.global.f32 	%f64, [%rd7];
	ld.global.f32 	%f65, [%rd8];
	fma.rn.f32 	%f73, %f64, %f65, %f73;
$L__BB0_35:
	add.s32 	%r106, %r33, 1;
	or.b32  	%r107, %r106, %r17;
	or.b32  	%r108, %r107, %r14;
	setp.lt.s32 	%p99, %r108, 0;
	setp.ge.s32 	%p100, %r106, %r40;
	or.pred  	%p101, %p100, %p90;
	or.pred  	%p102, %p101, %p99;
	or.pred  	%p103, %p102, %p91;
	@%p103 bra 	$L__BB0_37;
	ld.global.f32 	%f66, [%rd7+4];
	ld.global.f32 	%f67, [%rd8+4];
	fma.rn.f32 	%f73, %f66, %f67, %f73;
$L__BB0_37:
	add.s32 	%r124, %r124, 2;
$L__BB0_38:
	setp.ge.s32 	%p104, %r17, %r41;
	setp.ge.s32 	%p105, %r14, %r42;
	sub.s32 	%r109, %r124, %r43;
	add.s32 	%r36, %r109, %r3;
	or.b32  	%r110, %r36, %r17;
	or.b32  	%r111, %r110, %r14;
	setp.lt.s32 	%p106, %r111, 0;
	setp.ge.s32 	%p107, %r36, %r40;
	or.pred  	%p108, %p107, %p104;
	or.pred  	%p109, %p108, %p106;
	or.pred  	%p110, %p109, %p105;
	@%p110 bra 	$L__BB0_40;
	add.s32 	%r112, %r124, %r18;
	add.s32 	%r113, %r36, %r19;
	mul.wide.s32 	%rd18, %r112, 4;
	add.s64 	%rd19, %rd2, %rd18;
	ld.global.f32 	%f68, [%rd19];
	mul.wide.s32 	%rd20, %r113, 4;
	add.s64 	%rd21, %rd1, %rd20;
	ld.global.f32 	%f69, [%rd21];
	fma.rn.f32 	%f73, %f68, %f69, %f73;
$L__BB0_40:
	add.s32 	%r37, %r118, 1;
	setp.ne.s32 	%p111, %r118, %r6;
	mov.u32 	%r118, %r37;
	@%p111 bra 	$L__BB0_3;
	add.s32 	%r38, %r117, 1;
	setp.ne.s32 	%p112, %r117, %r6;
	mov.u32 	%r117, %r38;
	@%p112 bra 	$L__BB0_2;
$L__BB0_42:
	mad.lo.s32 	%r114, %r41, %r1, %r2;
	mad.lo.s32 	%r39, %r114, %r40, %r3;
	mul.lo.s32 	%r115, %r41, %r40;
	mul.lo.s32 	%r116, %r115, %r42;
	setp.ge.s32 	%p113, %r39, %r116;
	@%p113 bra 	$L__BB0_44;
	ld.param.u64 	%rd25, [_Z12conv3DKernelPfS_S_iiii_param_2];
	cvta.to.global.u64 	%rd22, %rd25;
	mul.wide.s32 	%rd23, %r39, 4;
	add.s64 	%rd24, %rd22, %rd23;
	st.global.f32 	[%rd24], %f73;
$L__BB0_44:
	ret;

}


// ===== COMPILED SASS (sm_100) =====

	.target	sm_100

	.elftype	@"ET_EXEC"


//--------------------- .note.nv.tkinfo           --------------------------
	.section	.note.nv.tkinfo,"",@"SHT_NOTE"
	.sectionflags	@"SHF_NOTE_NV_TKINFO"
	.tkinfo
        /*0018*/ 	.word	0x00000002
        /*0030*/ 	.string	""
        /*0030*/ 	.string	"ptxas"
        /*0030*/ 	.string	"Cuda compilation tools, release 13.0, V13.0.88"
        /*0030*/ 	.string	"Build cuda_13.0.r13.0/compiler.36424714_0"
        /*0030*/ 	.string	"-arch sm_100 -m 64 "



//--------------------- .note.nv.cuinfo           --------------------------
	.section	.note.nv.cuinfo,"",@"SHT_NOTE"
	.sectionflags	@"SHF_NOTE_NV_CUINFO"
        /*0018*/ 	.short	0x0002
        /*001a*/ 	.short	0x0064
        /*001c*/ 	.short	0x0082
	.zero		2


//--------------------- .nv.info                  --------------------------
	.section	.nv.info,"",@"SHT_CUDA_INFO"
	.align	4


	//----- nvinfo : EIATTR_REGCOUNT
	.align		4
        /*0000*/ 	.byte	0x04, 0x2f
        /*0002*/ 	.short	(.L_1 - .L_0)
	.align		4
.L_0:
        /*0004*/ 	.word	index@(_Z12conv3DKernelPfS_S_iiii)
        /*0008*/ 	.word	0x0000001e


	//----- nvinfo : EIATTR_FRAME_SIZE
	.align		4
.L_1:
        /*000c*/ 	.byte	0x04, 0x11
        /*000e*/ 	.short	(.L_3 - .L_2)
	.align		4
.L_2:
        /*0010*/ 	.word	index@(_Z12conv3DKernelPfS_S_iiii)
        /*0014*/ 	.word	0x00000000


	//----- nvinfo : EIATTR_MIN_STACK_SIZE
	.align		4
.L_3:
        /*0018*/ 	.byte	0x04, 0x12
        /*001a*/ 	.short	(.L_5 - .L_4)
	.align		4
.L_4:
        /*001c*/ 	.word	index@(_Z12conv3DKernelPfS_S_iiii)
        /*0020*/ 	.word	0x00000000
.L_5:


//--------------------- .nv.compat                --------------------------
	.section	.nv.compat,"",@"SHT_CUDA_COMPAT_INFO"
	.align	4
        /*0000*/ 	.byte	0x02, 0x09, 0x00, 0x00, 0x02, 0x02, 0x01, 0x00, 0x02, 0x05, 0x05, 0x00, 0x03, 0x07, 0x01, 0x01
        /*0010*/ 	.byte	0x02, 0x03, 0x00, 0x00, 0x02, 0x06, 0x01, 0x00, 0x04, 0x0b, 0x08, 0x00, 0x09, 0x00, 0x00, 0x00
        /*0020*/ 	.byte	0x00, 0x00, 0x00, 0x00


//--------------------- .nv.info._Z12conv3DKernelPfS_S_iiii --------------------------
	.section	.nv.info._Z12conv3DKernelPfS_S_iiii,"",@"SHT_CUDA_INFO"
	.sectionflags	@""
	.align	4


	//----- nvinfo : EIATTR_CUDA_API_VERSION
	.align		4
        /*0000*/ 	.byte	0x04, 0x37
        /*0002*/ 	.short	(.L_7 - .L_6)
.L_6:
        /*0004*/ 	.word	0x00000082


	//----- nvinfo : EIATTR_KPARAM_INFO
	.align		4
.L_7:
        /*0008*/ 	.byte	0x04, 0x17
        /*000a*/ 	.short	(.L_9 - .L_8)
.L_8:
        /*000c*/ 	.word	0x00000000
        /*0010*/ 	.short	0x0006
        /*0012*/ 	.short	0x0024
        /*0014*/ 	.byte	0x00, 0xf0, 0x11, 0x00


	//----- nvinfo : EIATTR_KPARAM_INFO
	.align		4
.L_9:
        /*0018*/ 	.byte	0x04, 0x17
        /*001a*/ 	.short	(.L_11 - .L_10)
.L_10:
        /*001c*/ 	.word	0x00000000
        /*0020*/ 	.short	0x0005
        /*0022*/ 	.short	0x0020
        /*0024*/ 	.byte	0x00, 0xf0, 0x11, 0x00


	//----- nvinfo : EIATTR_KPARAM_INFO
	.align		4
.L_11:
        /*0028*/ 	.byte	0x04, 0x17
        /*002a*/ 	.short	(.L_13 - .L_12)
.L_12:
        /*002c*/ 	.word	0x00000000
        /*0030*/ 	.short	0x0004
        /*0032*/ 	.short	0x001c
        /*0034*/ 	.byte	0x00, 0xf0, 0x11, 0x00


	//----- nvinfo : EIATTR_KPARAM_INFO
	.align		4
.L_13:
        /*0038*/ 	.byte	0x04, 0x17
        /*003a*/ 	.short	(.L_15 - .L_14)
.L_14:
        /*003c*/ 	.word	0x00000000
        /*0040*/ 	.short	0x0003
        /*0042*/ 	.short	0x0018
        /*0044*/ 	.byte	0x00, 0xf0, 0x11, 0x00


	//----- nvinfo : EIATTR_KPARAM_INFO
	.align		4
.L_15:
        /*0048*/ 	.byte	0x04, 0x17
        /*004a*/ 	.short	(.L_17 - .L_16)
.L_16:
        /*004c*/ 	.word	0x00000000
        /*0050*/ 	.short	0x0002
        /*0052*/ 	.short	0x0010
        /*0054*/ 	.byte	0x00, 0xf5, 0x21, 0x00


	//----- nvinfo : EIATTR_KPARAM_INFO
	.align		4
.L_17:
        /*0058*/ 	.byte	0x04, 0x17
        /*005a*/ 	.short	(.L_19 - .L_18)
.L_18:
        /*005c*/ 	.word	0x00000000
        /*0060*/ 	.short	0x0001
        /*0062*/ 	.short	0x0008
        /*0064*/ 	.byte	0x00, 0xf5, 0x21, 0x00


	//----- nvinfo : EIATTR_KPARAM_INFO
	.align		4
.L_19:
        /*0068*/ 	.byte	0x04, 0x17
        /*006a*/ 	.short	(.L_21 - .L_20)
.L_20:
        /*006c*/ 	.word	0x00000000
        /*0070*/ 	.short	0x0000
        /*0072*/ 	.short	0x0000
        /*0074*/ 	.byte	0x00, 0xf5, 0x21, 0x00


	//----- nvinfo : EIATTR_SPARSE_MMA_MASK
	.align		4
.L_21:
        /*0078*/ 	.byte	0x03, 0x50
        /*007a*/ 	.short	0x0000


	//----- nvinfo : EIATTR_MAXREG_COUNT
	.align		4
        /*007c*/ 	.byte	0x03, 0x1b
        /*007e*/ 	.short	0x00ff


	//----- nvinfo : EIATTR_MERCURY_ISA_VERSION
	.align		4
        /*0080*/ 	.byte	0x03, 0x5f
        /*0082*/ 	.short	0x0101


	//----- nvinfo : EIATTR_VRC_CTA_INIT_COUNT
	.align		4
        /*0084*/ 	.byte	0x02, 0x4a
	.zero		1
	.zero		1


	//----- nvinfo : EIATTR_EXIT_INSTR_OFFSETS
	.align		4
        /*0088*/ 	.byte	0x04, 0x1c
        /*008a*/ 	.short	(.L_23 - .L_22)


	//   ....[0]....
.L_22:
        /*008c*/ 	.word	0x00000f60


	//   ....[1]....
        /*0090*/ 	.word	0x00000fa0


	//----- nvinfo : EIATTR_CRS_STACK_SIZE
	.align		4
.L_23:
        /*0094*/ 	.byte	0x04, 0x1e
        /*0096*/ 	.short	(.L_25 - .L_24)
.L_24:
        /*0098*/ 	.word	0x00000000


	//----- nvinfo : EIATTR_CBANK_PARAM_SIZE
	.align		4
.L_25:
        /*009c*/ 	.byte	0x03, 0x19
        /*009e*/ 	.short	0x0028


	//----- nvinfo : EIATTR_PARAM_CBANK
	.align		4
        /*00a0*/ 	.byte	0x04, 0x0a
        /*00a2*/ 	.short	(.L_27 - .L_26)
	.align		4
.L_26:
        /*00a4*/ 	.word	index@(.nv.constant0._Z12conv3DKernelPfS_S_iiii)
        /*00a8*/ 	.short	0x0380
        /*00aa*/ 	.short	0x0028


	//----- nvinfo : EIATTR_SW_WAR
	.align		4
.L_27:
        /*00ac*/ 	.byte	0x04, 0x36
        /*00ae*/ 	.short	(.L_29 - .L_28)
.L_28:
        /*00b0*/ 	.word	0x00000008
.L_29:


//--------------------- .nv.callgraph             --------------------------
	.section	.nv.callgraph,"",@"SHT_CUDA_CALLGRAPH"
	.align	4
	.sectionentsize	8
	.align		4
        /*0000*/ 	.word	0x00000000
	.align		4
        /*0004*/ 	.word	0xffffffff
	.align		4
        /*0008*/ 	.word	0x00000000
	.align		4
        /*000c*/ 	.word	0xfffffffe
	.align		4
        /*0010*/ 	.word	0x00000000
	.align		4
        /*0014*/ 	.word	0xfffffffd
	.align		4
        /*0018*/ 	.word	0x00000000
	.align		4
        /*001c*/ 	.word	0xfffffffc


//--------------------- .text._Z12conv3DKernelPfS_S_iiii --------------------------
	.section	.text._Z12conv3DKernelPfS_S_iiii,"ax",@progbits
	.align	128
        .global         _Z12conv3DKernelPfS_S_iiii
        .type           _Z12conv3DKernelPfS_S_iiii,@function
        .size           _Z12conv3DKernelPfS_S_iiii,(.L_x_10 - _Z12conv3DKernelPfS_S_iiii)
        .other          _Z12conv3DKernelPfS_S_iiii,@"STO_CUDA_ENTRY STV_DEFAULT"
_Z12conv3DKernelPfS_S_iiii:
.text._Z12conv3DKernelPfS_S_iiii:
[----:B------:R-:W-:Y:S01]  /*0000*/  LDC R1, c[0x0][0x37c] ;  /* 0x0000df00ff017b82 */ /* 0x000fe20000000800 */
[----:B------:R-:W0:Y:S01]  /*0010*/  S2R R0, SR_TID.Z ;  /* 0x0000000000007919 */ /* 0x000e220000002300 */
[----:B------:R-:W1:Y:S01]  /*0020*/  LDCU UR7, c[0x0][0x3a4] ;  /* 0x00007480ff0777ac */ /* 0x000e620008000800 */
[----:B------:R-:W-:Y:S01]  /*0030*/  IMAD.MOV.U32 R12, RZ, RZ, RZ ;  /* 0x000000ffff0c7224 */ /* 0x000fe200078e00ff */
[----:B------:R-:W0:Y:S01]  /*0040*/  S2R R3, SR_CTAID.Z ;  /* 0x0000000000037919 */ /* 0x000e220000002700 */
[----:B------:R-:W0:Y:S01]  /*0050*/  LDCU UR4, c[0x0][0x368] ;  /* 0x00006d00ff0477ac */ /* 0x000e220008000800 */
[----:B------:R-:W2:Y:S01]  /*0060*/  S2R R11, SR_TID.Y ;  /* 0x00000000000b7919 */ /* 0x000ea20000002200 */
[----:B------:R-:W2:Y:S01]  /*0070*/  LDCU UR5, c[0x0][0x364] ;  /* 0x00006c80ff0577ac */ /* 0x000ea20008000800 */
[----:B------:R-:W2:Y:S01]  /*0080*/  S2R R2, SR_CTAID.Y ;  /* 0x0000000000027919 */ /* 0x000ea20000002600 */
[----:B------:R-:W3:Y:S01]  /*0090*/  LDCU UR6, c[0x0][0x360] ;  /* 0x00006c00ff0677ac */ /* 0x000ee20008000800 */
[----:B------:R-:W3:Y:S01]  /*00a0*/  S2R R10, SR_TID.X ;  /* 0x00000000000a7919 */ /* 0x000ee20000002100 */
[----:B------:R-:W4:Y:S01]  /*00b0*/  LDCU.64 UR10, c[0x0][0x358] ;  /* 0x00006b00ff0a77ac */ /* 0x000f220008000a00 */
[----:B------:R-:W3:Y:S01]  /*00c0*/  S2R R5, SR_CTAID.X ;  /* 0x0000000000057919 */ /* 0x000ee20000002500 */
[----:B-1----:R-:W-:Y:S01]  /*00d0*/  UISETP.GE.AND UP0, UPT, UR7, URZ, UPT ;  /* 0x000000ff0700728c */ /* 0x002fe2000bf06270 */
[----:B0-----:R-:W-:-:S02]  /*00e0*/  IMAD R0, R3, UR4, R0 ;  /* 0x0000000403007c24 */ /* 0x001fc4000f8e0200 */
[----:B--2---:R-:W-:Y:S02]  /*00f0*/  IMAD R11, R2, UR5, R11 ;  /* 0x00000005020b7c24 */ /* 0x004fe4000f8e020b */
[----:B---3--:R-:W-:-:S04]  /*0100*/  IMAD R10, R5, UR6, R10 ;  /* 0x00000006050a7c24 */ /* 0x008fc8000f8e020a */
[----:B----4-:R-:W-:Y:S05]  /*0110*/  BRA.U !UP0, `(.L_x_0) ;  /* 0x0000000d08747547 */ /* 0x010fea000b800000 */
[----:B------:R-:W-:Y:S01]  /*0120*/  VIADD R13, R10, -UR7 ;  /* 0x800000070a0d7c36 */ /* 0x000fe20008000000 */
[----:B------:R-:W-:Y:S02]  /*0130*/  USHF.L.U32 UR12, UR7, 0x1, URZ ;  /* 0x00000001070c7899 */ /* 0x000fe400080006ff */
[----:B------:R-:W-:Y:S01]  /*0140*/  VIADD R14, R11, -UR7 ;  /* 0x800000070b0e7c36 */ /* 0x000fe20008000000 */
[----:B------:R-:W-:Y:S01]  /*0150*/  ULEA UR13, UR7, 0x1, 0x1 ;  /* 0x00000001070d7891 */ /* 0x000fe2000f8e08ff */
[----:B------:R-:W-:Y:S01]  /*0160*/  IMAD.MOV.U32 R12, RZ, RZ, RZ ;  /* 0x000000ffff0c7224 */ /* 0x000fe200078e00ff */
[----:B------:R-:W-:-:S10]  /*0170*/  UMOV UR4, URZ ;  /* 0x000000ff00047c82 */ /* 0x000fd40008000000 */
.L_x_8:
[----:B------:R-:W0:Y:S01]  /*0180*/  LDC R15, c[0x0][0x3a4] ;  /* 0x0000e900ff0f7b82 */ /* 0x000e220000000800 */
[----:B------:R-:W1:Y:S01]  /*0190*/  LDCU UR5, c[0x0][0x39c] ;  /* 0x00007380ff0577ac */ /* 0x000e620008000800 */
[----:B0-----:R-:W-:-:S05]  /*01a0*/  IADD3 R15, PT, PT, R0, UR4, -R15 ;  /* 0x00000004000f7c10 */ /* 0x001fca000fffe80f */
[----:B-1----:R-:W-:Y:S01]  /*01b0*/  IMAD R24, R15, UR5, R14 ;  /* 0x000000050f187c24 */ /* 0x002fe2000f8e020e */
[----:B------:R-:W-:-:S06]  /*01c0*/  UMOV UR5, URZ ;  /* 0x000000ff00057c82 */ /* 0x000fcc0008000000 */
.L_x_7:
[----:B------:R-:W0:Y:S01]  /*01d0*/  LDC R16, c[0x0][0x3a4] ;  /* 0x0000e900ff107b82 */ /* 0x000e220000000800 */
[----:B------:R-:W1:Y:S01]  /*01e0*/  LDCU UR8, c[0x0][0x39c] ;  /* 0x00007380ff0877ac */ /* 0x000e620008000800 */
[----:B------:R-:W-:Y:S01]  /*01f0*/  IMAD.MOV.U32 R3, RZ, RZ, RZ ;  /* 0x000000ffff037224 */ /* 0x000fe200078e00ff */
[----:B------:R-:W-:Y:S02]  /*0200*/  UISETP.GE.AND UP0, UPT, UR12, 0x7, UPT ;  /* 0x000000070c00788c */ /* 0x000fe4000bf06270 */
[----:B------:R-:W-:-:S04]  /*0210*/  UIMAD UR6, UR4, UR13, UR5 ;  /* 0x0000000d040672a4 */ /* 0x000fc8000f8e0205 */
[----:B------:R-:W-:Y:S01]  /*0220*/  UIMAD UR7, UR6, UR13, URZ ;  /* 0x0000000d060772a4 */ /* 0x000fe2000f8e02ff */
[----:B0-----:R-:W-:-:S05]  /*0230*/  IADD3 R16, PT, PT, R11, UR5, -R16 ;  /* 0x000000050b107c10 */ /* 0x001fca000fffe810 */
[----:B-1----:R-:W-:Y:S01]  /*0240*/  IMAD R17, R15, UR8, R16 ;  /* 0x000000080f117c24 */ /* 0x002fe2000f8e0210 */
[----:B------:R-:W-:Y:S06]  /*0250*/  BRA.U !UP0, `(.L_x_1) ;  /* 0x0000000508707547 */ /* 0x000fec000b800000 */
[----:B------:R-:W0:Y:S01]  /*0260*/  LDC.64 R4, c[0x0][0x380] ;  /* 0x0000e000ff047b82 */ /* 0x000e220000000a00 */
[----:B------:R-:W1:Y:S01]  /*0270*/  LDCU UR14, c[0x0][0x398] ;  /* 0x00007300ff0e77ac */ /* 0x000e620008000800 */
[----:B------:R-:W-:Y:S01]  /*0280*/  VIADD R6, R24, UR5 ;  /* 0x0000000518067c36 */ /* 0x000fe20008000000 */
[----:B------:R-:W-:Y:S01]  /*0290*/  ISETP.GE.AND P4, PT, R16, UR8, PT ;  /* 0x0000000810007c0c */ /* 0x000fe2000bf86270 */
[----:B------:R-:W-:Y:S01]  /*02a0*/  VIADD R18, R13, 0x3 ;  /* 0x000000030d127836 */ /* 0x000fe20000000000 */
[----:B------:R-:W-:Y:S01]  /*02b0*/  UISETP.LT.AND UP0, UPT, URZ, UR12, UPT ;  /* 0x0000000cff00728c */ /* 0x000fe2000bf01270 */
[----:B------:R-:W-:Y:S01]  /*02c0*/  IMAD.U32 R19, RZ, RZ, UR7 ;  /* 0x00000007ff137e24 */ /* 0x000fe2000f8e00ff */
[----:B------:R-:W2:Y:S01]  /*02d0*/  LDCU UR16, c[0x0][0x398] ;  /* 0x00007300ff1077ac */ /* 0x000ea20008000800 */
[----:B------:R-:W3:Y:S01]  /*02e0*/  LDC.64 R2, c[0x0][0x388] ;  /* 0x0000e200ff027b82 */ /* 0x000ee20000000a00 */
[----:B------:R-:W-:Y:S01]  /*02f0*/  USEL UR6, URZ, UR12, !UP0 ;  /* 0x0000000cff067287 */ /* 0x000fe2000c000000 */
[----:B------:R-:W4:Y:S03]  /*0300*/  LDCU UR9, c[0x0][0x39c] ;  /* 0x00007380ff0977ac */ /* 0x000f260008000800 */
[----:B------:R-:W-:Y:S01]  /*0310*/  UIADD3 UR6, UPT, UPT, UR6, 0x1, URZ ;  /* 0x0000000106067890 */ /* 0x000fe2000fffe0ff */
[----:B-1----:R-:W-:Y:S01]  /*0320*/  IMAD R21, R6, UR14, R13 ;  /* 0x0000000e06157c24 */ /* 0x002fe2000f8e020d */
[----:B------:R-:W1:Y:S02]  /*0330*/  LDCU UR15, c[0x0][0x3a0] ;  /* 0x00007400ff0f77ac */ /* 0x000e640008000800 */
[----:B------:R-:W-:-:S04]  /*0340*/  ULOP3.LUT UR6, UR6, 0x7ffffff8, URZ, 0xc0, !UPT ;  /* 0x7ffffff806067892 */ /* 0x000fc8000f8ec0ff */
[----:B--2---:R-:W-:-:S12]  /*0350*/  UIADD3 UR6, UPT, UPT, -UR6, URZ, URZ ;  /* 0x000000ff06067290 */ /* 0x004fd8000fffe1ff */
.L_x_2:
[----:B------:R-:W-:Y:S02]  /*0360*/  VIADD R6, R18, 0xfffffffd ;  /* 0xfffffffd12067836 */ /* 0x000fe40000000000 */
[----:B0-----:R-:W-:-:S03]  /*0370*/  IMAD.WIDE R8, R21, 0x4, R4 ;  /* 0x0000000415087825 */ /* 0x001fc600078e0204 */
[----:B------:R-:W-:Y:S02]  /*0380*/  ISETP.GE.OR P0, PT, R6, UR16, P4 ;  /* 0x0000001006007c0c */ /* 0x000fe4000a706670 */
[----:B------:R-:W-:-:S04]  /*0390*/  LOP3.LUT R6, R15, R6, R16, 0xfe, !PT ;  /* 0x000000060f067212 */ /* 0x000fc800078efe10 */
[----:B------:R-:W-:Y:S01]  /*03a0*/  ISETP.LT.OR P0, PT, R6, RZ, P0 ;  /* 0x000000ff0600720c */ /* 0x000fe20000701670 */
[----:B---3--:R-:W-:-:S03]  /*03b0*/  IMAD.WIDE R6, R19, 0x4, R2 ;  /* 0x0000000413067825 */ /* 0x008fc600078e0202 */
[----:B-1----:R-:W-:-:S13]  /*03c0*/  ISETP.GE.OR P2, PT, R15, UR15, P0 ;  /* 0x0000000f0f007c0c */ /* 0x002fda0008746670 */
[----:B------:R-:W2:Y:S04]  /*03d0*/  @!P2 LDG.E R23, desc[UR10][R6.64] ;  /* 0x0000000a0617a981 */ /* 0x000ea8000c1e1900 */
[----:B------:R-:W2:Y:S01]  /*03e0*/  @!P2 LDG.E R20, desc[UR10][R8.64] ;  /* 0x0000000a0814a981 */ /* 0x000ea2000c1e1900 */
[C---:B------:R-:W-:Y:S01]  /*03f0*/  VIADD R22, R18.reuse, 0xfffffffe ;  /* 0xfffffffe12167836 */ /* 0x040fe20000000000 */
[----:B----4-:R-:W-:Y:S01]  /*0400*/  UMOV UR8, UR9 ;  /* 0x0000000900087c82 */ /* 0x010fe20008000000 */
[----:B------:R-:W-:Y:S01]  /*0410*/  VIADD R25, R18, 0xffffffff ;  /* 0xffffffff12197836 */ /* 0x000fe20000000000 */
[----:B------:R-:W-:Y:S02]  /*0420*/  ISETP.GE.AND P0, PT, R16, UR8, PT ;  /* 0x0000000810007c0c */ /* 0x000fe4000bf06270 */
[----:B------:R-:W-:-:S02]  /*0430*/  ISETP.GE.OR P1, PT, R22, UR16, P4 ;  /* 0x0000001016007c0c */ /* 0x000fc4000a726670 */
[--C-:B------:R-:W-:Y:S02]  /*0440*/  LOP3.LUT R22, R15, R22, R16.reuse, 0xfe, !PT ;  /* 0x000000160f167212 */ /* 0x100fe400078efe10 */
[----:B------:R-:W-:Y:S02]  /*0450*/  ISETP.GE.OR P3, PT, R25, UR16, P0 ;  /* 0x0000001019007c0c */ /* 0x000fe40008766670 */
[----:B------:R-:W-:Y:S02]  /*0460*/  ISETP.LT.OR P1, PT, R22, RZ, P1 ;  /* 0x000000ff1600720c */ /* 0x000fe40000f21670 */
[C---:B------:R-:W-:Y:S02]  /*0470*/  LOP3.LUT R25, R15.reuse, R25, R16, 0xfe, !PT ;  /* 0x000000190f197212 */ /* 0x040fe400078efe10 */
[----:B------:R-:W-:Y:S02]  /*0480*/  ISETP.GE.OR P1, PT, R15, UR15, P1 ;  /* 0x0000000f0f007c0c */ /* 0x000fe40008f26670 */
[----:B------:R-:W-:-:S04]  /*0490*/  ISETP.LT.OR P3, PT, R25, RZ, P3 ;  /* 0x000000ff1900720c */ /* 0x000fc80001f61670 */
[----:B------:R-:W-:-:S07]  /*04a0*/  ISETP.GE.OR P3, PT, R15, UR15, P3 ;  /* 0x0000000f0f007c0c */ /* 0x000fce0009f66670 */
[----:B------:R-:W3:Y:S06]  /*04b0*/  @!P1 LDG.E R25, desc[UR10][R6.64+0x4] ;  /* 0x0000040a06199981 */ /* 0x000eec000c1e1900 */
[----:B------:R-:W4:Y:S04]  /*04c0*/  @!P3 LDG.E R27, desc[UR10][R6.64+0x8] ;  /* 0x0000080a061bb981 */ /* 0x000f28000c1e1900 */
[----:B------:R-:W4:Y:S01]  /*04d0*/  @!P3 LDG.E R22, desc[UR10][R8.64+0x8] ;  /* 0x0000080a0816b981 */ /* 0x000f22000c1e1900 */
[----:B--2---:R-:W-:-:S03]  /*04e0*/  @!P2 FFMA R12, R23, R20, R12 ;  /* 0x00000014170ca223 */ /* 0x004fc6000000000c */
[----:B------:R-:W3:Y:S01]  /*04f0*/  @!P1 LDG.E R20, desc[UR10][R8.64+0x4] ;  /* 0x0000040a08149981 */ /* 0x000ee2000c1e1900 */
[----:B------:R-:W-:Y:S02]  /*0500*/  ISETP.GE.OR P2, PT, R18, UR16, P0 ;  /* 0x0000001012007c0c */ /* 0x000fe40008746670 */
[----:B------:R-:W-:-:S04]  /*0510*/  LOP3.LUT R23, R15, R18, R16, 0xfe, !PT ;  /* 0x000000120f177212 */ /* 0x000fc800078efe10 */
[----:B------:R-:W-:-:S04]  /*0520*/  ISETP.LT.OR P2, PT, R23, RZ, P2 ;  /* 0x000000ff1700720c */ /* 0x000fc80001741670 */
[----:B------:R-:W-:-:S13]  /*0530*/  ISETP.GE.OR P2, PT, R15, UR15, P2 ;  /* 0x0000000f0f007c0c */ /* 0x000fda0009746670 */
[----:B------:R-:W2:Y:S01]  /*0540*/  @!P2 LDG.E R23, desc[UR10][R6.64+0xc] ;  /* 0x00000c0a0617a981 */ /* 0x000ea2000c1e1900 */
[----:B---3--:R-:W-:Y:S01]  /*0550*/  @!P1 FFMA R12, R25, R20, R12 ;  /* 0x00000014190c9223 */ /* 0x008fe2000000000c */
[----:B------:R-:W-:Y:S02]  /*0560*/  VIADD R25, R18, 0x1 ;  /* 0x0000000112197836 */ /* 0x000fe40000000000 */
[----:B------:R-:W2:Y:S03]  /*0570*/  @!P2 LDG.E R20, desc[UR10][R8.64+0xc] ;  /* 0x00000c0a0814a981 */ /* 0x000ea6000c1e1900 */
[----:B------:R-:W-:Y:S02]  /*0580*/  ISETP.GE.OR P1, PT, R25, UR16, P0 ;  /* 0x0000001019007c0c */ /* 0x000fe40008726670 */
[----:B------:R-:W-:-:S04]  /*0590*/  LOP3.LUT R25, R15, R25, R16, 0xfe, !PT ;  /* 0x000000190f197212 */ /* 0x000fc800078efe10 */
[----:B------:R-:W-:-:S04]  /*05a0*/  ISETP.LT.OR P1, PT, R25, RZ, P1 ;  /* 0x000000ff1900720c */ /* 0x000fc80000f21670 */
[----:B------:R-:W-:Y:S01]  /*05b0*/  ISETP.GE.OR P1, PT, R15, UR15, P1 ;  /* 0x0000000f0f007c0c */ /* 0x000fe20008f26670 */
[----:B----4-:R-:W-:-:S12]  /*05c0*/  @!P3 FFMA R12, R27, R22, R12 ;  /* 0x000000161b0cb223 */ /* 0x010fd8000000000c */
[----:B------:R-:W3:Y:S04]  /*05d0*/  @!P1 LDG.E R25, desc[UR10][R6.64+0x10] ;  /* 0x0000100a06199981 */ /* 0x000ee8000c1e1900 */
[----:B------:R-:W3:Y:S01]  /*05e0*/  @!P1 LDG.E R22, desc[UR10][R8.64+0x10] ;  /* 0x0000100a08169981 */ /* 0x000ee2000c1e1900 */
[----:B------:R-:W-:-:S05]  /*05f0*/  VIADD R26, R18, 0x2 ;  /* 0x00000002121a7836 */ /* 0x000fca0000000000 */
[----:B------:R-:W-:Y:S02]  /*0600*/  ISETP.GE.OR P3, PT, R26, UR16, P0 ;  /* 0x000000101a007c0c */ /* 0x000fe40008766670 */
[----:B------:R-:W-:-:S04]  /*0610*/  LOP3.LUT R26, R15, R26, R16, 0xfe, !PT ;  /* 0x0000001a0f1a7212 */ /* 0x000fc800078efe10 */
[----:B------:R-:W-:-:S04]  /*0620*/  ISETP.LT.OR P3, PT, R26, RZ, P3 ;  /* 0x000000ff1a00720c */ /* 0x000fc80001f61670 */
[----:B------:R-:W-:Y:S01]  /*0630*/  ISETP.GE.OR P3, PT, R15, UR15, P3 ;  /* 0x0000000f0f007c0c */ /* 0x000fe20009f66670 */
[----:B--2---:R-:W-:Y:S01]  /*0640*/  @!P2 FFMA R12, R23, R20, R12 ;  /* 0x00000014170ca223 */ /* 0x004fe2000000000c */
[C---:B------:R-:W-:Y:S02]  /*0650*/  VIADD R20, R18.reuse, 0x3 ;  /* 0x0000000312147836 */ /* 0x040fe40000000000 */
[----:B------:R-:W-:-:S03]  /*0660*/  VIADD R23, R18, 0x4 ;  /* 0x0000000412177836 */ /* 0x000fc60000000000 */
[----:B------:R-:W-:Y:S02]  /*0670*/  ISETP.GE.OR P2, PT, R20, UR16, P0 ;  /* 0x0000001014007c0c */ /* 0x000fe40008746670 */
[--C-:B------:R-:W-:Y:S02]  /*0680*/  LOP3.LUT R20, R15, R20, R16.reuse, 0xfe, !PT ;  /* 0x000000140f147212 */ /* 0x100fe400078efe10 */
[----:B------:R-:W-:Y:S02]  /*0690*/  ISETP.GE.OR P0, PT, R23, UR16, P0 ;  /* 0x0000001017007c0c */ /* 0x000fe40008706670 */
[----:B------:R-:W-:Y:S02]  /*06a0*/  ISETP.LT.OR P2, PT, R20, RZ, P2 ;  /* 0x000000ff1400720c */ /* 0x000fe40001741670 */
[C---:B------:R-:W-:Y:S01]  /*06b0*/  LOP3.LUT R23, R15.reuse, R23, R16, 0xfe, !PT ;  /* 0x000000170f177212 */ /* 0x040fe200078efe10 */
[----:B------:R-:W2:Y:S01]  /*06c0*/  @!P3 LDG.E R20, desc[UR10][R8.64+0x14] ;  /* 0x0000140a0814b981 */ /* 0x000ea2000c1e1900 */
[----:B------:R-:W-:-:S02]  /*06d0*/  ISETP.GE.OR P2, PT, R15, UR15, P2 ;  /* 0x0000000f0f007c0c */ /* 0x000fc40009746670 */
[----:B------:R-:W-:Y:S02]  /*06e0*/  ISETP.LT.OR P0, PT, R23, RZ, P0 ;  /* 0x000000ff1700720c */ /* 0x000fe40000701670 */
[----:B------:R-:W2:Y:S02]  /*06f0*/  @!P3 LDG.E R23, desc[UR10][R6.64+0x14] ;  /* 0x0000140a0617b981 */ /* 0x000ea4000c1e1900 */
[----:B------:R-:W-:Y:S01]  /*0700*/  ISETP.GE.OR P0, PT, R15, UR15, P0 ;  /* 0x0000000f0f007c0c */ /* 0x000fe20008706670 */
[----:B---3--:R-:W-:-:S06]  /*0710*/  @!P1 FFMA R12, R25, R22, R12 ;  /* 0x00000016190c9223 */ /* 0x008fcc000000000c */
[----:B------:R-:W3:Y:S04]  /*0720*/  @!P2 LDG.E R25, desc[UR10][R6.64+0x18] ;  /* 0x0000180a0619a981 */ /* 0x000ee8000c1e1900 */
[----:B------:R-:W3:Y:S04]  /*0730*/  @!P2 LDG.E R22, desc[UR10][R8.64+0x18] ;  /* 0x0000180a0816a981 */ /* 0x000ee8000c1e1900 */
[----:B------:R-:W4:Y:S04]  /*0740*/  @!P0 LDG.E R27, desc[UR10][R6.64+0x1c] ;  /* 0x00001c0a061b8981 */ /* 0x000f28000c1e1900 */
[----:B------:R-:W4:Y:S01]  /*0750*/  @!P0 LDG.E R26, desc[UR10][R8.64+0x1c] ;  /* 0x00001c0a081a8981 */ /* 0x000f22000c1e1900 */
[----:B------:R-:W-:-:S04]  /*0760*/  UIADD3 UR6, UPT, UPT, UR6, 0x8, URZ ;  /* 0x0000000806067890 */ /* 0x000fc8000fffe0ff */
[----:B------:R-:W-:Y:S01]  /*0770*/  UISETP.NE.AND UP0, UPT, UR6, URZ, UPT ;  /* 0x000000ff0600728c */ /* 0x000fe2000bf05270 */
[----:B------:R-:W-:Y:S02]  /*0780*/  VIADD R19, R19, 0x8 ;  /* 0x0000000813137836 */ /* 0x000fe40000000000 */
[----:B------:R-:W-:Y:S02]  /*0790*/  VIADD R21, R21, 0x8 ;  /* 0x0000000815157836 */ /* 0x000fe40000000000 */
[----:B------:R-:W-:Y:S02]  /*07a0*/  VIADD R18, R18, 0x8 ;  /* 0x0000000812127836 */ /* 0x000fe40000000000 */
[----:B--2---:R-:W-:-:S04]  /*07b0*/  @!P3 FFMA R12, R23, R20, R12 ;  /* 0x00000014170cb223 */ /* 0x004fc8000000000c */
[----:B---3--:R-:W-:-:S04]  /*07c0*/  @!P2 FFMA R12, R25, R22, R12 ;  /* 0x00000016190ca223 */ /* 0x008fc8000000000c */
[----:B----4-:R-:W-:Y:S01]  /*07d0*/  @!P0 FFMA R12, R27, R26, R12 ;  /* 0x0000001a1b0c8223 */ /* 0x010fe2000000000c */
[----:B------:R-:W-:Y:S06]  /*07e0*/  BRA.U UP0, `(.L_x_2) ;  /* 0xfffffff900dc7547 */ /* 0x000fec000b83ffff */
[----:B------:R-:W-:-:S05]  /*07f0*/  VIMNMX R2, PT, PT, RZ, UR12, !PT ;  /* 0x0000000cff027c48 */ /* 0x000fca000ffe0100 */
[----:B------:R-:W-:-:S05]  /*0800*/  VIADD R2, R2, 0x1 ;  /* 0x0000000102027836 */ /* 0x000fca0000000000 */
[----:B------:R-:W-:-:S07]  /*0810*/  LOP3.LUT R3, R2, 0x7ffffff8, RZ, 0xc0, !PT ;  /* 0x7ffffff802037812 */ /* 0x000fce00078ec0ff */
.L_x_1:
[----:B------:R-:W-:Y:S01]  /*0820*/  UISETP.LT.AND UP0, UPT, URZ, UR12, UPT ;  /* 0x0000000cff00728c */ /* 0x000fe2000bf01270 */
[----:B------:R-:W0:Y:S03]  /*0830*/  LDCU UR9, c[0x0][0x398] ;  /* 0x00007300ff0977ac */ /* 0x000e260008000800 */
[----:B------:R-:W-:Y:S01]  /*0840*/  USEL UR18, URZ, UR12, !UP0 ;  /* 0x0000000cff127287 */ /* 0x000fe2000c000000 */
[----:B------:R-:W1:Y:S03]  /*0850*/  LDCU.64 UR16, c[0x0][0x3a0] ;  /* 0x00007400ff1077ac */ /* 0x000e660008000a00 */
[----:B------:R-:W-:Y:S02]  /*0860*/  ULOP3.LUT UR6, UR18, 0x6, URZ, 0xc0, !UPT ;  /* 0x0000000612067892 */ /* 0x000fe4000f8ec0ff */
[----:B------:R-:W-:-:S02]  /*0870*/  ULOP3.LUT UP1, URZ, UR18, 0x2, URZ, 0xc0, !UPT ;  /* 0x0000000212ff7892 */ /* 0x000fc4000f82c0ff */
[----:B------:R-:W-:-:S09]  /*0880*/  UISETP.GE.U32.AND UP0, UPT, UR6, 0x3, UPT ;  /* 0x000000030600788c */ /* 0x000fd2000bf06070 */
[----:B0-----:R-:W-:Y:S05]  /*0890*/  BRA.U !UP0, `(.L_x_3) ;  /* 0x0000000108b07547 */ /* 0x001fea000b800000 */
[----:B------:R-:W0:Y:S01]  /*08a0*/  LDCU.64 UR14, c[0x0][0x3a0] ;  /* 0x00007400ff0e77ac */ /* 0x000e220008000a00 */
[----:B------:R-:W2:Y:S01]  /*08b0*/  LDC.64 R6, c[0x0][0x388] ;  /* 0x0000e200ff067b82 */ /* 0x000ea20000000a00 */
[----:B------:R-:W-:Y:S01]  /*08c0*/  ISETP.GE.AND P1, PT, R16, UR8, PT ;  /* 0x0000000810007c0c */ /* 0x000fe2000bf26270 */
[----:B------:R-:W3:Y:S01]  /*08d0*/  LDCU UR7, c[0x0][0x398] ;  /* 0x00007300ff0777ac */ /* 0x000ee20008000800 */
[----:B------:R-:W-:-:S05]  /*08e0*/  UIMAD UR6, UR4, UR13, UR5 ;  /* 0x0000000d040672a4 */ /* 0x000fca000f8e0205 */
[----:B------:R-:W4:Y:S01]  /*08f0*/  LDC.64 R4, c[0x0][0x380] ;  /* 0x0000e000ff047b82 */ /* 0x000f220000000a00 */
[----:B------:R-:W-:Y:S01]  /*0900*/  UIMAD UR6, UR6, UR13, URZ ;  /* 0x0000000d060672a4 */ /* 0x000fe2000f8e02ff */
[----:B0-----:R-:W-:-:S05]  /*0910*/  IADD3 R18, PT, PT, R10, -UR15, R3 ;  /* 0x8000000f0a127c10 */ /* 0x001fca000fffe003 */
[----:B------:R-:W-:Y:S01]  /*0920*/  VIADD R9, R3, UR6 ;  /* 0x0000000603097c36 */ /* 0x000fe20008000000 */
[C---:B---3--:R-:W-:Y:S01]  /*0930*/  ISETP.GE.OR P0, PT, R18.reuse, UR7, P1 ;  /* 0x0000000712007c0c */ /* 0x048fe20008f06670 */
[----:B------:R-:W-:Y:S01]  /*0940*/  VIADD R2, R18, 0x1 ;  /* 0x0000000112027836 */ /* 0x000fe20000000000 */
[----:B------:R-:W-:Y:S01]  /*0950*/  LOP3.LUT R8, R15, R18, R16, 0xfe, !PT ;  /* 0x000000120f087212 */ /* 0x000fe200078efe10 */
[----:B------:R-:W-:Y:S02]  /*0960*/  IMAD R19, R17, UR7, R18 ;  /* 0x0000000711137c24 */ /* 0x000fe4000f8e0212 */
[----:B--2---:R-:W-:Y:S01]  /*0970*/  IMAD.WIDE R6, R9, 0x4, R6 ;  /* 0x0000000409067825 */ /* 0x004fe200078e0206 */
[----:B------:R-:W-:Y:S02]  /*0980*/  ISETP.GE.OR P2, PT, R2, UR7, P1 ;  /* 0x0000000702007c0c */ /* 0x000fe40008f46670 */
[C---:B------:R-:W-:Y:S02]  /*0990*/  LOP3.LUT R2, R15.reuse, R2, R16, 0xfe, !PT ;  /* 0x000000020f027212 */ /* 0x040fe400078efe10 */
[----:B------:R-:W-:Y:S01]  /*09a0*/  ISETP.LT.OR P0, PT, R8, RZ, P0 ;  /* 0x000000ff0800720c */ /* 0x000fe20000701670 */
[----:B------:R-:W-:Y:S01]  /*09b0*/  VIADD R8, R18, 0x2 ;  /* 0x0000000212087836 */ /* 0x000fe20000000000 */
[----:B------:R-:W-:Y:S01]  /*09c0*/  ISETP.LT.OR P2, PT, R2, RZ, P2 ;  /* 0x000000ff0200720c */ /* 0x000fe20001741670 */
[----:B------:R-:W-:Y:S01]  /*09d0*/  VIADD R2, R18, 0x3 ;  /* 0x0000000312027836 */ /* 0x000fe20000000000 */
[----:B------:R-:W-:Y:S01]  /*09e0*/  ISETP.GE.OR P0, PT, R15, UR14, P0 ;  /* 0x0000000e0f007c0c */ /* 0x000fe20008706670 */
[----:B----4-:R-:W-:Y:S01]  /*09f0*/  IMAD.WIDE R4, R19, 0x4, R4 ;  /* 0x0000000413047825 */ /* 0x010fe200078e0204 */
[----:B------:R-:W-:-:S02]  /*0a00*/  ISETP.GE.OR P3, PT, R8, UR7, P1 ;  /* 0x0000000708007c0c */ /* 0x000fc40008f66670 */
[C-C-:B------:R-:W-:Y:S02]  /*0a10*/  LOP3.LUT R8, R15.reuse, R8, R16.reuse, 0xfe, !PT ;  /* 0x000000080f087212 */ /* 0x140fe400078efe10 */
[----:B------:R-:W-:Y:S02]  /*0a20*/  ISETP.GE.OR P1, PT, R2, UR7, P1 ;  /* 0x0000000702007c0c */ /* 0x000fe40008f26670 */
[C---:B------:R-:W-:Y:S02]  /*0a30*/  LOP3.LUT R2, R15.reuse, R2, R16, 0xfe, !PT ;  /* 0x000000020f027212 */ /* 0x040fe400078efe10 */
[----:B------:R-:W-:Y:S02]  /*0a40*/  ISETP.LT.OR P3, PT, R8, RZ, P3 ;  /* 0x000000ff0800720c */ /* 0x000fe40001f61670 */
[----:B------:R-:W-:Y:S01]  /*0a50*/  ISETP.GE.OR P2, PT, R15, UR14, P2 ;  /* 0x0000000e0f007c0c */ /* 0x000fe20009746670 */
[----:B------:R-:W2:Y:S01]  /*0a60*/  @!P0 LDG.E R9, desc[UR10][R6.64] ;  /* 0x0000000a06098981 */ /* 0x000ea2000c1e1900 */
[----:B------:R-:W-:-:S02]  /*0a70*/  ISETP.LT.OR P1, PT, R2, RZ, P1 ;  /* 0x000000ff0200720c */ /* 0x000fc40000f21670 */
[C---:B------:R-:W-:Y:S01]  /*0a80*/  ISETP.GE.OR P3, PT, R15.reuse, UR14, P3 ;  /* 0x0000000e0f007c0c */ /* 0x040fe20009f66670 */
[----:B------:R-:W2:Y:S01]  /*0a90*/  @!P0 LDG.E R2, desc[UR10][R4.64] ;  /* 0x0000000a04028981 */ /* 0x000ea2000c1e1900 */
[----:B------:R-:W-:-:S07]  /*0aa0*/  ISETP.GE.OR P1, PT, R15, UR14, P1 ;  /* 0x0000000e0f007c0c */ /* 0x000fce0008f26670 */
[----:B------:R-:W3:Y:S04]  /*0ab0*/  @!P2 LDG.E R19, desc[UR10][R6.64+0x4] ;  /* 0x0000040a0613a981 */ /* 0x000ee8000c1e1900 */
[----:B------:R-:W3:Y:S04]  /*0ac0*/  @!P2 LDG.E R8, desc[UR10][R4.64+0x4] ;  /* 0x0000040a0408a981 */ /* 0x000ee8000c1e1900 */
[----:B------:R-:W4:Y:S04]  /*0ad0*/  @!P3 LDG.E R21, desc[UR10][R6.64+0x8] ;  /* 0x0000080a0615b981 */ /* 0x000f28000c1e1900 */
[----:B------:R-:W4:Y:S04]  /*0ae0*/  @!P3 LDG.E R18, desc[UR10][R4.64+0x8] ;  /* 0x0000080a0412b981 */ /* 0x000f28000c1e1900 */
[----:B------:R-:W5:Y:S04]  /*0af0*/  @!P1 LDG.E R23, desc[UR10][R6.64+0xc] ;  /* 0x00000c0a06179981 */ /* 0x000f68000c1e1900 */
[----:B------:R-:W5:Y:S01]  /*0b00*/  @!P1 LDG.E R20, desc[UR10][R4.64+0xc] ;  /* 0x00000c0a04149981 */ /* 0x000f62000c1e1900 */
[----:B------:R-:W-:-:S02]  /*0b10*/  VIADD R3, R3, 0x4 ;  /* 0x0000000403037836 */ /* 0x000fc40000000000 */
[----:B--2---:R-:W-:-:S04]  /*0b20*/  @!P0 FFMA R12, R9, R2, R12 ;  /* 0x00000002090c8223 */ /* 0x004fc8000000000c */
[----:B---3--:R-:W-:-:S04]  /*0b30*/  @!P2 FFMA R12, R19, R8, R12 ;  /* 0x00000008130ca223 */ /* 0x008fc8000000000c */
[----:B----4-:R-:W-:-:S04]  /*0b40*/  @!P3 FFMA R12, R21, R18, R12 ;  /* 0x00000012150cb223 */ /* 0x010fc8000000000c */
[----:B-----5:R-:W-:-:S07]  /*0b50*/  @!P1 FFMA R12, R23, R20, R12 ;  /* 0x00000014170c9223 */ /* 0x020fce000000000c */
.L_x_3:
[----:B------:R-:W-:Y:S05]  /*0b60*/  BRA.U !UP1, `(.L_x_4) ;  /* 0x0000000109707547 */ /* 0x000fea000b800000 */
        /* <DEDUP_REMOVED lines=12> */
[----:B--2---:R-:W-:-:S03]  /*0c30*/  IMAD.WIDE R6, R19, 0x4, R6 ;  /* 0x0000000413067825 */ /* 0x004fc600078e0206 */
[----:B------:R-:W-:Y:S02]  /*0c40*/  ISETP.GE.OR P1, PT, R2, UR7, P1 ;  /* 0x0000000702007c0c */ /* 0x000fe40008f26670 */
[----:B------:R-:W-:Y:S02]  /*0c50*/  LOP3.LUT R2, R15, R2, R16, 0xfe, !PT ;  /* 0x000000020f027212 */ /* 0x000fe400078efe10 */
[----:B------:R-:W-:Y:S01]  /*0c60*/  ISETP.LT.OR P0, PT, R9, RZ, P0 ;  /* 0x000000ff0900720c */ /* 0x000fe20000701670 */
[----:B------:R-:W-:Y:S01]  /*0c70*/  IMAD R9, R17, UR7, R8 ;  /* 0x0000000711097c24 */ /* 0x000fe2000f8e0208 */
[----:B------:R-:W-:Y:S02]  /*0c80*/  ISETP.LT.OR P1, PT, R2, RZ, P1 ;  /* 0x000000ff0200720c */ /* 0x000fe40000f21670 */
[----:B------:R-:W-:Y:S01]  /*0c90*/  ISETP.GE.OR P0, PT, R15, UR14, P0 ;  /* 0x0000000e0f007c0c */ /* 0x000fe20008706670 */
[----:B----4-:R-:W-:Y:S01]  /*0ca0*/  IMAD.WIDE R4, R9, 0x4, R4 ;  /* 0x0000000409047825 */ /* 0x010fe200078e0204 */
[----:B------:R-:W-:-:S11]  /*0cb0*/  ISETP.GE.OR P1, PT, R15, UR14, P1 ;  /* 0x0000000e0f007c0c */ /* 0x000fd60008f26670 */
[----:B------:R-:W2:Y:S04]  /*0cc0*/  @!P0 LDG.E R9, desc[UR10][R6.64] ;  /* 0x0000000a06098981 */ /* 0x000ea8000c1e1900 */
[----:B------:R-:W2:Y:S04]  /*0cd0*/  @!P0 LDG.E R2, desc[UR10][R4.64] ;  /* 0x0000000a04028981 */ /* 0x000ea8000c1e1900 */
[----:B------:R-:W3:Y:S04]  /*0ce0*/  @!P1 LDG.E R19, desc[UR10][R6.64+0x4] ;  /* 0x0000040a06139981 */ /* 0x000ee8000c1e1900 */
[----:B------:R-:W3:Y:S01]  /*0cf0*/  @!P1 LDG.E R8, desc[UR10][R4.64+0x4] ;  /* 0x0000040a04089981 */ /* 0x000ee2000c1e1900 */
[----:B------:R-:W-:-:S02]  /*0d00*/  VIADD R3, R3, 0x2 ;  /* 0x0000000203037836 */ /* 0x000fc40000000000 */
[----:B--2---:R-:W-:-:S04]  /*0d10*/  @!P0 FFMA R12, R9, R2, R12 ;  /* 0x00000002090c8223 */ /* 0x004fc8000000000c */
[----:B---3--:R-:W-:-:S07]  /*0d20*/  @!P1 FFMA R12, R19, R8, R12 ;  /* 0x00000008130c9223 */ /* 0x008fce000000000c */
.L_x_4:
[----:B-1----:R-:W-:Y:S01]  /*0d30*/  IADD3 R2, PT, PT, R10, -UR17, R3 ;  /* 0x800000110a027c10 */ /* 0x002fe2000fffe003 */
[----:B------:R-:W-:Y:S01]  /*0d40*/  BSSY.RECONVERGENT B0, `(.L_x_5) ;  /* 0x0000012000007945 */ /* 0x000fe20003800200 */
[----:B------:R-:W-:Y:S02]  /*0d50*/  ISETP.GE.AND P0, PT, R16, UR8, PT ;  /* 0x0000000810007c0c */ /* 0x000fe4000bf06270 */
[----:B------:R-:W-:Y:S02]  /*0d60*/  LOP3.LUT R16, R15, R2, R16, 0xfe, !PT ;  /* 0x000000020f107212 */ /* 0x000fe400078efe10 */
[----:B------:R-:W-:-:S04]  /*0d70*/  ISETP.GE.OR P0, PT, R2, UR9, P0 ;  /* 0x0000000902007c0c */ /* 0x000fc80008706670 */
[----:B------:R-:W-:-:S04]  /*0d80*/  ISETP.LT.OR P0, PT, R16, RZ, P0 ;  /* 0x000000ff1000720c */ /* 0x000fc80000701670 */
[----:B------:R-:W-:-:S13]  /*0d90*/  ISETP.GE.OR P0, PT, R15, UR16, P0 ;  /* 0x000000100f007c0c */ /* 0x000fda0008706670 */
[----:B------:R-:W-:Y:S05]  /*0da0*/  @P0 BRA `(.L_x_6) ;  /* 0x00000000002c0947 */ /* 0x000fea0003800000 */
[----:B------:R-:W0:Y:S01]  /*0db0*/  LDC.64 R6, c[0x0][0x380] ;  /* 0x0000e000ff067b82 */ /* 0x000e220000000a00 */
[----:B------:R-:W-:Y:S01]  /*0dc0*/  UIMAD UR6, UR4, UR13, UR5 ;  /* 0x0000000d040672a4 */ /* 0x000fe2000f8e0205 */
[----:B------:R-:W-:-:S03]  /*0dd0*/  IMAD R17, R17, UR9, R2 ;  /* 0x0000000911117c24 */ /* 0x000fc6000f8e0202 */
[----:B------:R-:W-:-:S03]  /*0de0*/  UIMAD UR6, UR6, UR13, URZ ;  /* 0x0000000d060672a4 */ /* 0x000fc6000f8e02ff */
[----:B------:R-:W1:Y:S03]  /*0df0*/  LDC.64 R4, c[0x0][0x388] ;  /* 0x0000e200ff047b82 */ /* 0x000e660000000a00 */
[----:B------:R-:W-:Y:S02]  /*0e00*/  VIADD R3, R3, UR6 ;  /* 0x0000000603037c36 */ /* 0x000fe40008000000 */
[----:B0-----:R-:W-:-:S06]  /*0e10*/  IMAD.WIDE R6, R17, 0x4, R6 ;  /* 0x0000000411067825 */ /* 0x001fcc00078e0206 */
[----:B------:R-:W2:Y:S01]  /*0e20*/  LDG.E R6, desc[UR10][R6.64] ;  /* 0x0000000a06067981 */ /* 0x000ea2000c1e1900 */
[----:B-1----:R-:W-:-:S06]  /*0e30*/  IMAD.WIDE R4, R3, 0x4, R4 ;  /* 0x0000000403047825 */ /* 0x002fcc00078e0204 */
[----:B------:R-:W2:Y:S02]  /*0e40*/  LDG.E R5, desc[UR10][R4.64] ;  /* 0x0000000a04057981 */ /* 0x000ea4000c1e1900 */
[----:B--2---:R-:W-:-:S07]  /*0e50*/  FFMA R12, R5, R6, R12 ;  /* 0x00000006050c7223 */ /* 0x004fce000000000c */
.L_x_6:
[----:B------:R-:W-:Y:S05]  /*0e60*/  BSYNC.RECONVERGENT B0 ;  /* 0x0000000000007941 */ /* 0x000fea0003800200 */
.L_x_5:
[----:B------:R-:W-:Y:S02]  /*0e70*/  UISETP.NE.AND UP0, UPT, UR5, UR18, UPT ;  /* 0x000000120500728c */ /* 0x000fe4000bf05270 */
[----:B------:R-:W-:-:S07]  /*0e80*/  UIADD3 UR6, UPT, UPT, UR5, 0x1, URZ ;  /* 0x0000000105067890 */ /* 0x000fce000fffe0ff */
[----:B------:R-:W-:Y:S01]  /*0e90*/  UMOV UR5, UR6 ;  /* 0x0000000600057c82 */ /* 0x000fe20008000000 */
[----:B------:R-:W-:Y:S05]  /*0ea0*/  BRA.U UP0, `(.L_x_7) ;  /* 0xfffffff100c87547 */ /* 0x000fea000b83ffff */
[----:B------:R-:W-:Y:S02]  /*0eb0*/  UISETP.NE.AND UP0, UPT, UR4, UR18, UPT ;  /* 0x000000120400728c */ /* 0x000fe4000bf05270 */
[----:B------:R-:W-:-:S07]  /*0ec0*/  UIADD3 UR5, UPT, UPT, UR4, 0x1, URZ ;  /* 0x0000000104057890 */ /* 0x000fce000fffe0ff */
[----:B------:R-:W-:Y:S01]  /*0ed0*/  UMOV UR4, UR5 ;  /* 0x0000000500047c82 */ /* 0x000fe20008000000 */
[----:B------:R-:W-:Y:S05]  /*0ee0*/  BRA.U UP0, `(.L_x_8) ;  /* 0xfffffff100a47547 */ /* 0x000fea000b83ffff */
.L_x_0:
[----:B------:R-:W0:Y:S01]  /*0ef0*/  LDCU.64 UR8, c[0x0][0x398] ;  /* 0x00007300ff0877ac */ /* 0x000e220008000a00 */
[----:B------:R-:W1:Y:S01]  /*0f00*/  LDCU UR6, c[0x0][0x3a0] ;  /* 0x00007400ff0677ac */ /* 0x000e620008000800 */
[----:B0-----:R-:W-:Y:S02]  /*0f10*/  UIMAD UR5, UR9, UR8, URZ ;  /* 0x00000008090572a4 */ /* 0x001fe4000f8e02ff */
[----:B------:R-:W-:Y:S02]  /*0f20*/  IMAD R11, R0, UR9, R11 ;  /* 0x00000009000b7c24 */ /* 0x000fe4000f8e020b */
[----:B-1----:R-:W-:Y:S02]  /*0f30*/  UIMAD UR5, UR5, UR6, URZ ;  /* 0x00000006050572a4 */ /* 0x002fe4000f8e02ff */
[----:B------:R-:W-:-:S05]  /*0f40*/  IMAD R11, R11, UR8, R10 ;  /* 0x000000080b0b7c24 */ /* 0x000fca000f8e020a */
[----:B------:R-:W-:-:S13]  /*0f50*/  ISETP.GE.AND P0, PT, R11, UR5, PT ;  /* 0x000000050b007c0c */ /* 0x000fda000bf06270 */
[----:B------:R-:W-:Y:S05]  /*0f60*/  @P0 EXIT ;  /* 0x000000000000094d */ /* 0x000fea0003800000 */
[----:B------:R-:W0:Y:S02]  /*0f70*/  LDC.64 R2, c[0x0][0x390] ;  /* 0x0000e400ff027b82 */ /* 0x000e240000000a00 */
[----:B0-----:R-:W-:-:S05]  /*0f80*/  IMAD.WIDE R2, R11, 0x4, R2 ;  /* 0x000000040b027825 */ /* 0x001fca00078e0202 */
[----:B------:R-:W-:Y:S01]  /*0f90*/  STG.E desc[UR10][R2.64], R12 ;  /* 0x0000000c02007986 */ /* 0x000fe2000c10190a */
[----:B------:R-:W-:Y:S05]  /*0fa0*/  EXIT ;  /* 0x000000000000794d */ /* 0x000fea0003800000 */
.L_x_9:
[----:B------:R-:W-:-:S00]  /*0fb0*/  BRA `(.L_x_9) ;  /* 0xfffffffc00fc7947 */ /* 0x000fc0000383ffff */
[----:B------:R-:W-:-:S00]  /*0fc0*/  NOP ;  /* 0x0000000000007918 */ /* 0x000fc00000000000 */
        /* <DEDUP_REMOVED lines=11> */
.L_x_10:


//--------------------- .nv.shared.reserved.0     --------------------------
	.section	.nv.shared.reserved.0,"aw",@nobits
	.weak		__nv_reservedSMEM_offset_0_alias
	.size		__nv_reservedSMEM_offset_0_alias, 0, 64
	.other		__nv_reservedSMEM_offset_0_alias,@"STO_CUDA_RESERVED_SHARED STV_DEFAULT"
__nv_reservedSMEM_offset_0_alias:
	.zero		0
	.zero		64


//--------------------- .nv.constant0._Z12conv3DKernelPfS_S_iiii --------------------------
	.section	.nv.constant0._Z12conv3DKernelPfS_S_iiii,"a",@progbits
	.sectionflags	@""
	.align	4
.nv.constant0._Z12conv3DKernelPfS_S_iiii:
	.zero		936


//--------------------- SYMBOLS --------------------------

	.type		.nv.reservedSmem.offset0,@object
	.size		.nv.reservedSmem.offset0,0x4
